//
// Generated by NVIDIA NVVM Compiler
//
// Compiler Build ID: CL-36424714
// Cuda compilation tools, release 13.0, V13.0.88
// Based on NVVM 20.0.0
//

.version 9.0
.target sm_100
.address_size 64

	// .globl	_Z6vecAddPA1024_dS0_S0_

.visible .entry _Z6vecAddPA1024_dS0_S0_(
	.param .u64 .ptr .align 1 _Z6vecAddPA1024_dS0_S0__param_0,
	.param .u64 .ptr .align 1 _Z6vecAddPA1024_dS0_S0__param_1,
	.param .u64 .ptr .align 1 _Z6vecAddPA1024_dS0_S0__param_2
)
{
	.reg .pred 	%p<4>;
	.reg .b32 	%r<10>;
	.reg .b64 	%rd<15>;
	.reg .b64 	%fd<4>;

	ld.param.u64 	%rd1, [_Z6vecAddPA1024_dS0_S0__param_0];
	ld.param.u64 	%rd2, [_Z6vecAddPA1024_dS0_S0__param_1];
	ld.param.u64 	%rd3, [_Z6vecAddPA1024_dS0_S0__param_2];
	mov.u32 	%r3, %tid.x;
	mov.u32 	%r4, %ctaid.x;
	mov.u32 	%r5, %ntid.x;
	mad.lo.s32 	%r1, %r4, %r5, %r3;
	mov.u32 	%r6, %tid.y;
	mov.u32 	%r7, %ctaid.y;
	mov.u32 	%r8, %ntid.y;
	mad.lo.s32 	%r9, %r7, %r8, %r6;
	setp.gt.s32 	%p1, %r1, 1023;
	setp.gt.u32 	%p2, %r9, 1023;
	or.pred  	%p3, %p1, %p2;
	@%p3 bra 	$L__BB0_2;
	cvta.to.global.u64 	%rd4, %rd1;
	cvta.to.global.u64 	%rd5, %rd2;
	cvta.to.global.u64 	%rd6, %rd3;
	mul.wide.s32 	%rd7, %r1, 8192;
	add.s64 	%rd8, %rd4, %rd7;
	mul.wide.u32 	%rd9, %r9, 8;
	add.s64 	%rd10, %rd8, %rd9;
	ld.global.f64 	%fd1, [%rd10];
	add.s64 	%rd11, %rd5, %rd7;
	add.s64 	%rd12, %rd11, %rd9;
	ld.global.f64 	%fd2, [%rd12];
	add.f64 	%fd3, %fd1, %fd2;
	add.s64 	%rd13, %rd6, %rd7;
	add.s64 	%rd14, %rd13, %rd9;
	st.global.f64 	[%rd14], %fd3;
$L__BB0_2:
	ret;

}


// ===== COMPILED SASS (sm_100) =====

	.target	sm_100

	.elftype	@"ET_EXEC"


//--------------------- .note.nv.tkinfo           --------------------------
	.section	.note.nv.tkinfo,"",@"SHT_NOTE"
	.sectionflags	@"SHF_NOTE_NV_TKINFO"
	.tkinfo
        /*0018*/ 	.word	0x00000002
        /*0030*/ 	.string	""
        /*0030*/ 	.string	"ptxas"
        /*0030*/ 	.string	"Cuda compilation tools, release 13.0, V13.0.88"
        /*0030*/ 	.string	"Build cuda_13.0.r13.0/compiler.36424714_0"
        /*0030*/ 	.string	"-arch sm_100 -m 64 "



//--------------------- .note.nv.cuinfo           --------------------------
	.section	.note.nv.cuinfo,"",@"SHT_NOTE"
	.sectionflags	@"SHF_NOTE_NV_CUINFO"
        /*0018*/ 	.short	0x0002
        /*001a*/ 	.short	0x0064
        /*001c*/ 	.short	0x0082
	.zero		2


//--------------------- .nv.info                  --------------------------
	.section	.nv.info,"",@"SHT_CUDA_INFO"
	.align	4


	//----- nvinfo : EIATTR_REGCOUNT
	.align		4
        /*0000*/ 	.byte	0x04, 0x2f
        /*0002*/ 	.short	(.L_1 - .L_0)
	.align		4
.L_0:
        /*0004*/ 	.word	index@(_Z6vecAddPA1024_dS0_S0_)
        /*0008*/ 	.word	0x0000000e


	//----- nvinfo : EIATTR_FRAME_SIZE
	.align		4
.L_1:
        /*000c*/ 	.byte	0x04, 0x11
        /*000e*/ 	.short	(.L_3 - .L_2)
	.align		4
.L_2:
        /*0010*/ 	.word	index@(_Z6vecAddPA1024_dS0_S0_)
        /*0014*/ 	.word	0x00000000


	//----- nvinfo : EIATTR_MIN_STACK_SIZE
	.align		4
.L_3:
        /*0018*/ 	.byte	0x04, 0x12
        /*001a*/ 	.short	(.L_5 - .L_4)
	.align		4
.L_4:
        /*001c*/ 	.word	index@(_Z6vecAddPA1024_dS0_S0_)
        /*0020*/ 	.word	0x00000000
.L_5:


//--------------------- .nv.compat                --------------------------
	.section	.nv.compat,"",@"SHT_CUDA_COMPAT_INFO"
	.align	4
        /*0000*/ 	.byte	0x02, 0x09, 0x00, 0x00, 0x02, 0x02, 0x01, 0x00, 0x02, 0x05, 0x05, 0x00, 0x03, 0x07, 0x01, 0x01
        /*0010*/ 	.byte	0x02, 0x03, 0x00, 0x00, 0x02, 0x06, 0x01, 0x00, 0x04, 0x0b, 0x08, 0x00, 0x01, 0x00, 0x00, 0x00
        /*0020*/ 	.byte	0x00, 0x00, 0x00, 0x00


//--------------------- .nv.info._Z6vecAddPA1024_dS0_S0_ --------------------------
	.section	.nv.info._Z6vecAddPA1024_dS0_S0_,"",@"SHT_CUDA_INFO"
	.sectionflags	@""
	.align	4


	//----- nvinfo : EIATTR_CUDA_API_VERSION
	.align		4
        /*0000*/ 	.byte	0x04, 0x37
        /*0002*/ 	.short	(.L_7 - .L_6)
.L_6:
        /*0004*/ 	.word	0x00000082


	//----- nvinfo : EIATTR_KPARAM_INFO
	.align		4
.L_7:
        /*0008*/ 	.byte	0x04, 0x17
        /*000a*/ 	.short	(.L_9 - .L_8)
.L_8:
        /*000c*/ 	.word	0x00000000
        /*0010*/ 	.short	0x0002
        /*0012*/ 	.short	0x0010
        /*0014*/ 	.byte	0x00, 0xf5, 0x21, 0x00


	//----- nvinfo : EIATTR_KPARAM_INFO
	.align		4
.L_9:
        /*0018*/ 	.byte	0x04, 0x17
        /*001a*/ 	.short	(.L_11 - .L_10)
.L_10:
        /*001c*/ 	.word	0x00000000
        /*0020*/ 	.short	0x0001
        /*0022*/ 	.short	0x0008
        /*0024*/ 	.byte	0x00, 0xf5, 0x21, 0x00


	//----- nvinfo : EIATTR_KPARAM_INFO
	.align		4
.L_11:
        /*0028*/ 	.byte	0x04, 0x17
        /*002a*/ 	.short	(.L_13 - .L_12)
.L_12:
        /*002c*/ 	.word	0x00000000
        /*0030*/ 	.short	0x0000
        /*0032*/ 	.short	0x0000
        /*0034*/ 	.byte	0x00, 0xf5, 0x21, 0x00


	//----- nvinfo : EIATTR_SPARSE_MMA_MASK
	.align		4
.L_13:
        /*0038*/ 	.byte	0x03, 0x50
        /*003a*/ 	.short	0x0000


	//----- nvinfo : EIATTR_MAXREG_COUNT
	.align		4
        /*003c*/ 	.byte	0x03, 0x1b
        /*003e*/ 	.short	0x00ff


	//----- nvinfo : EIATTR_MERCURY_ISA_VERSION
	.align		4
        /*0040*/ 	.byte	0x03, 0x5f
        /*0042*/ 	.short	0x0101


	//----- nvinfo : EIATTR_VRC_CTA_INIT_COUNT
	.align		4
        /*0044*/ 	.byte	0x02, 0x4a
	.zero		1
	.zero		1


	//----- nvinfo : EIATTR_EXIT_INSTR_OFFSETS
	.align		4
        /*0048*/ 	.byte	0x04, 0x1c
        /*004a*/ 	.short	(.L_15 - .L_14)


	//   ....[0]....
.L_14:
        /*004c*/ 	.word	0x000000b0


	//   ....[1]....
        /*0050*/ 	.word	0x000001a0


	//----- nvinfo : EIATTR_CBANK_PARAM_SIZE
	.align		4
.L_15:
        /*0054*/ 	.byte	0x03, 0x19
        /*0056*/ 	.short	0x0018


	//----- nvinfo : EIATTR_PARAM_CBANK
	.align		4
        /*0058*/ 	.byte	0x04, 0x0a
        /*005a*/ 	.short	(.L_17 - .L_16)
	.align		4
.L_16:
        /*005c*/ 	.word	index@(.nv.constant0._Z6vecAddPA1024_dS0_S0_)
        /*0060*/ 	.short	0x0380
        /*0062*/ 	.short	0x0018


	//----- nvinfo : EIATTR_SW_WAR
	.align		4
.L_17:
        /*0064*/ 	.byte	0x04, 0x36
        /*0066*/ 	.short	(.L_19 - .L_18)
.L_18:
        /*0068*/ 	.word	0x00000008
.L_19:


//--------------------- .nv.callgraph             --------------------------
	.section	.nv.callgraph,"",@"SHT_CUDA_CALLGRAPH"
	.align	4
	.sectionentsize	8
	.align		4
        /*0000*/ 	.word	0x00000000
	.align		4
        /*0004*/ 	.word	0xffffffff
	.align		4
        /*0008*/ 	.word	0x00000000
	.align		4
        /*000c*/ 	.word	0xfffffffe
	.align		4
        /*0010*/ 	.word	0x00000000
	.align		4
        /*0014*/ 	.word	0xfffffffd
	.align		4
        /*0018*/ 	.word	0x00000000
	.align		4
        /*001c*/ 	.word	0xfffffffc


//--------------------- .text._Z6vecAddPA1024_dS0_S0_ --------------------------
	.section	.text._Z6vecAddPA1024_dS0_S0_,"ax",@progbits
	.align	128
        .global         _Z6vecAddPA1024_dS0_S0_
        .type           _Z6vecAddPA1024_dS0_S0_,@function
        .size           _Z6vecAddPA1024_dS0_S0_,(.L_x_1 - _Z6vecAddPA1024_dS0_S0_)
        .other          _Z6vecAddPA1024_dS0_S0_,@"STO_CUDA_ENTRY STV_DEFAULT"
_Z6vecAddPA1024_dS0_S0_:
.text._Z6vecAddPA1024_dS0_S0_:
[----:B------:R-:W-:Y:S01]  /*0000*/  LDC R1, c[0x0][0x37c] ;  /* 0x0000df00ff017b82 */ /* 0x000fe20000000800 */
[----:B------:R-:W0:Y:S07]  /*0010*/  S2R R11, SR_TID.Y ;  /* 0x00000000000b7919 */ /* 0x000e2e0000002200 */
[----:B------:R-:W1:Y:S01]  /*0020*/  LDC R0, c[0x0][0x360] ;  /* 0x0000d800ff007b82 */ /* 0x000e620000000800 */
[----:B------:R-:W1:Y:S07]  /*0030*/  S2R R7, SR_TID.X ;  /* 0x0000000000077919 */ /* 0x000e6e0000002100 */
[----:B------:R-:W0:Y:S08]  /*0040*/  S2UR UR5, SR_CTAID.Y ;  /* 0x00000000000579c3 */ /* 0x000e300000002600 */
[----:B------:R-:W0:Y:S08]  /*0050*/  LDC R2, c[0x0][0x364] ;  /* 0x0000d900ff027b82 */ /* 0x000e300000000800 */
[----:B------:R-:W1:Y:S01]  /*0060*/  S2UR UR4, SR_CTAID.X ;  /* 0x00000000000479c3 */ /* 0x000e620000002500 */
[----:B0-----:R-:W-:-:S05]  /*0070*/  IMAD R11, R2, UR5, R11 ;  /* 0x00000005020b7c24 */ /* 0x001fca000f8e020b */
[----:B------:R-:W-:Y:S01]  /*0080*/  ISETP.GT.U32.AND P0, PT, R11, 0x3ff, PT ;  /* 0x000003ff0b00780c */ /* 0x000fe20003f04070 */
[----:B-1----:R-:W-:-:S05]  /*0090*/  IMAD R7, R0, UR4, R7 ;  /* 0x0000000400077c24 */ /* 0x002fca000f8e0207 */
[----:B------:R-:W-:-:S13]  /*00a0*/  ISETP.GT.OR P0, PT, R7, 0x3ff, P0 ;  /* 0x000003ff0700780c */ /* 0x000fda0000704670 */
[----:B------:R-:W-:Y:S05]  /*00b0*/  @P0 EXIT ;  /* 0x000000000000094d */ /* 0x000fea0003800000 */
[----:B------:R-:W0:Y:S01]  /*00c0*/  LDC.64 R2, c[0x0][0x380] ;  /* 0x0000e000ff027b82 */ /* 0x000e220000000a00 */
[----:B------:R-:W1:Y:S07]  /*00d0*/  LDCU.64 UR4, c[0x0][0x358] ;  /* 0x00006b00ff0477ac */ /* 0x000e6e0008000a00 */
[----:B------:R-:W2:Y:S08]  /*00e0*/  LDC.64 R4, c[0x0][0x388] ;  /* 0x0000e200ff047b82 */ /* 0x000eb00000000a00 */
[----:B------:R-:W3:Y:S01]  /*00f0*/  LDC.64 R8, c[0x0][0x390] ;  /* 0x0000e400ff087b82 */ /* 0x000ee20000000a00 */
[----:B0-----:R-:W-:-:S04]  /*0100*/  IMAD.WIDE R2, R7, 0x2000, R2 ;  /* 0x0000200007027825 */ /* 0x001fc800078e0202 */
[----:B------:R-:W-:-:S04]  /*0110*/  IMAD.WIDE.U32 R2, R11, 0x8, R2 ;  /* 0x000000080b027825 */ /* 0x000fc800078e0002 */
[----:B--2---:R-:W-:Y:S02]  /*0120*/  IMAD.WIDE R4, R7, 0x2000, R4 ;  /* 0x0000200007047825 */ /* 0x004fe400078e0204 */
[----:B-1----:R-:W2:Y:S02]  /*0130*/  LDG.E.64 R2, desc[UR4][R2.64] ;  /* 0x0000000402027981 */ /* 0x002ea4000c1e1b00 */
[----:B------:R-:W-:-:S06]  /*0140*/  IMAD.WIDE.U32 R4, R11, 0x8, R4 ;  /* 0x000000080b047825 */ /* 0x000fcc00078e0004 */
[----:B------:R-:W2:Y:S01]  /*0150*/  LDG.E.64 R4, desc[UR4][R4.64] ;  /* 0x0000000404047981 */ /* 0x000ea2000c1e1b00 */
[----:B---3--:R-:W-:-:S04]  /*0160*/  IMAD.WIDE R8, R7, 0x2000, R8 ;  /* 0x0000200007087825 */ /* 0x008fc800078e0208 */
[----:B------:R-:W-:Y:S01]  /*0170*/  IMAD.WIDE.U32 R8, R11, 0x8, R8 ;  /* 0x000000080b087825 */ /* 0x000fe200078e0008 */
[----:B--2---:R-:W-:-:S07]  /*0180*/  DADD R6, R2, R4 ;  /* 0x0000000002067229 */ /* 0x004fce0000000004 */
[----:B------:R-:W-:Y:S01]  /*0190*/  STG.E.64 desc[UR4][R8.64], R6 ;  /* 0x0000000608007986 */ /* 0x000fe2000c101b04 */
[----:B------:R-:W-:Y:S05]  /*01a0*/  EXIT ;  /* 0x000000000000794d */ /* 0x000fea0003800000 */
.L_x_0:
[----:B------:R-:W-:-:S00]  /*01b0*/  BRA `(.L_x_0) ;  /* 0xfffffffc00fc7947 */ /* 0x000fc0000383ffff */
[----:B------:R-:W-:-:S00]  /*01c0*/  NOP ;  /* 0x0000000000007918 */ /* 0x000fc00000000000 */
        /* <DEDUP_REMOVED lines=11> */
.L_x_1:


//--------------------- .nv.shared.reserved.0     --------------------------
	.section	.nv.shared.reserved.0,"aw",@nobits
	.weak		__nv_reservedSMEM_offset_0_alias
	.size		__nv_reservedSMEM_offset_0_alias, 0, 64
	.other		__nv_reservedSMEM_offset_0_alias,@"STO_CUDA_RESERVED_SHARED STV_DEFAULT"
__nv_reservedSMEM_offset_0_alias:
	.zero		0
	.zero		64


//--------------------- .nv.constant0._Z6vecAddPA1024_dS0_S0_ --------------------------
	.section	.nv.constant0._Z6vecAddPA1024_dS0_S0_,"a",@progbits
	.sectionflags	@""
	.align	4
.nv.constant0._Z6vecAddPA1024_dS0_S0_:
	.zero		920


//--------------------- SYMBOLS --------------------------

	.type		.nv.reservedSmem.offset0,@object
	.size		.nv.reservedSmem.offset0,0x4
